//
// Generated by NVIDIA NVVM Compiler
//
// Compiler Build ID: CL-36424714
// Cuda compilation tools, release 13.0, V13.0.88
// Based on NVVM 20.0.0
//

.version 9.0
.target sm_100
.address_size 64

	// .globl	_Z9maxpool3dPKfPfiiiiiiiii

.visible .entry _Z9maxpool3dPKfPfiiiiiiiii(
	.param .u64 .ptr .align 1 _Z9maxpool3dPKfPfiiiiiiiii_param_0,
	.param .u64 .ptr .align 1 _Z9maxpool3dPKfPfiiiiiiiii_param_1,
	.param .u32 _Z9maxpool3dPKfPfiiiiiiiii_param_2,
	.param .u32 _Z9maxpool3dPKfPfiiiiiiiii_param_3,
	.param .u32 _Z9maxpool3dPKfPfiiiiiiiii_param_4,
	.param .u32 _Z9maxpool3dPKfPfiiiiiiiii_param_5,
	.param .u32 _Z9maxpool3dPKfPfiiiiiiiii_param_6,
	.param .u32 _Z9maxpool3dPKfPfiiiiiiiii_param_7,
	.param .u32 _Z9maxpool3dPKfPfiiiiiiiii_param_8,
	.param .u32 _Z9maxpool3dPKfPfiiiiiiiii_param_9,
	.param .u32 _Z9maxpool3dPKfPfiiiiiiiii_param_10
)
{
	.reg .pred 	%p<18>;
	.reg .b32 	%r<60>;
	.reg .b32 	%f<89>;
	.reg .b64 	%rd<16>;

	ld.param.u64 	%rd5, [_Z9maxpool3dPKfPfiiiiiiiii_param_0];
	ld.param.u64 	%rd4, [_Z9maxpool3dPKfPfiiiiiiiii_param_1];
	ld.param.u32 	%r24, [_Z9maxpool3dPKfPfiiiiiiiii_param_2];
	ld.param.u32 	%r25, [_Z9maxpool3dPKfPfiiiiiiiii_param_3];
	ld.param.u32 	%r26, [_Z9maxpool3dPKfPfiiiiiiiii_param_4];
	ld.param.u32 	%r27, [_Z9maxpool3dPKfPfiiiiiiiii_param_5];
	ld.param.u32 	%r32, [_Z9maxpool3dPKfPfiiiiiiiii_param_6];
	ld.param.u32 	%r28, [_Z9maxpool3dPKfPfiiiiiiiii_param_7];
	ld.param.u32 	%r29, [_Z9maxpool3dPKfPfiiiiiiiii_param_8];
	ld.param.u32 	%r30, [_Z9maxpool3dPKfPfiiiiiiiii_param_9];
	ld.param.u32 	%r33, [_Z9maxpool3dPKfPfiiiiiiiii_param_10];
	cvta.to.global.u64 	%rd1, %rd5;
	mov.u32 	%r34, %ctaid.x;
	mov.u32 	%r35, %ntid.x;
	mov.u32 	%r36, %tid.x;
	mad.lo.s32 	%r1, %r34, %r35, %r36;
	mov.u32 	%r37, %ctaid.y;
	mov.u32 	%r38, %ntid.y;
	mov.u32 	%r39, %tid.y;
	mad.lo.s32 	%r40, %r37, %r38, %r39;
	mov.u32 	%r41, %ctaid.z;
	mov.u32 	%r42, %ntid.z;
	mov.u32 	%r43, %tid.z;
	mad.lo.s32 	%r3, %r41, %r42, %r43;
	setp.ge.s32 	%p1, %r1, %r30;
	setp.ge.s32 	%p2, %r40, %r33;
	or.pred  	%p3, %p1, %p2;
	setp.ge.s32 	%p4, %r3, %r32;
	or.pred  	%p5, %p4, %p3;
	mov.f32 	%f87, 0f00000000;
	@%p5 bra 	$L__BB0_18;
	setp.lt.s32 	%p6, %r27, 1;
	@%p6 bra 	$L__BB0_17;
	mul.lo.s32 	%r44, %r25, %r40;
	mad.lo.s32 	%r4, %r29, %r3, %r44;
	setp.lt.s32 	%p7, %r26, 1;
	@%p7 bra 	$L__BB0_17;
	and.b32  	%r5, %r26, 15;
	and.b32  	%r6, %r26, 7;
	add.s32 	%r7, %r6, -1;
	and.b32  	%r8, %r26, 2147483632;
	and.b32  	%r9, %r26, 3;
	neg.s32 	%r10, %r8;
	add.s64 	%rd2, %rd1, 32;
	mul.lo.s32 	%r11, %r24, %r1;
	mov.f32 	%f87, 0f00000000;
	mov.b32 	%r54, 0;
$L__BB0_4:
	setp.lt.u32 	%p8, %r26, 16;
	add.s32 	%r47, %r4, %r54;
	mad.lo.s32 	%r13, %r47, %r28, %r11;
	mov.b32 	%r58, 0;
	mov.u32 	%r55, %r13;
	mov.u32 	%r56, %r10;
	@%p8 bra 	$L__BB0_6;
$L__BB0_5:
	.pragma "nounroll";
	mul.wide.s32 	%rd6, %r55, 4;
	add.s64 	%rd7, %rd2, %rd6;
	ld.global.f32 	%f21, [%rd7+-32];
	max.f32 	%f22, %f87, %f21;
	ld.global.f32 	%f23, [%rd7+-28];
	max.f32 	%f24, %f22, %f23;
	ld.global.f32 	%f25, [%rd7+-24];
	max.f32 	%f26, %f24, %f25;
	ld.global.f32 	%f27, [%rd7+-20];
	max.f32 	%f28, %f26, %f27;
	ld.global.f32 	%f29, [%rd7+-16];
	max.f32 	%f30, %f28, %f29;
	ld.global.f32 	%f31, [%rd7+-12];
	max.f32 	%f32, %f30, %f31;
	ld.global.f32 	%f33, [%rd7+-8];
	max.f32 	%f34, %f32, %f33;
	ld.global.f32 	%f35, [%rd7+-4];
	max.f32 	%f36, %f34, %f35;
	ld.global.f32 	%f37, [%rd7];
	max.f32 	%f38, %f36, %f37;
	ld.global.f32 	%f39, [%rd7+4];
	max.f32 	%f40, %f38, %f39;
	ld.global.f32 	%f41, [%rd7+8];
	max.f32 	%f42, %f40, %f41;
	ld.global.f32 	%f43, [%rd7+12];
	max.f32 	%f44, %f42, %f43;
	ld.global.f32 	%f45, [%rd7+16];
	max.f32 	%f46, %f44, %f45;
	ld.global.f32 	%f47, [%rd7+20];
	max.f32 	%f48, %f46, %f47;
	ld.global.f32 	%f49, [%rd7+24];
	max.f32 	%f50, %f48, %f49;
	ld.global.f32 	%f51, [%rd7+28];
	max.f32 	%f87, %f50, %f51;
	add.s32 	%r56, %r56, 16;
	add.s32 	%r55, %r55, 16;
	setp.eq.s32 	%p9, %r56, 0;
	mov.u32 	%r58, %r8;
	@%p9 bra 	$L__BB0_6;
	bra.uni 	$L__BB0_5;
$L__BB0_6:
	setp.eq.s32 	%p10, %r5, 0;
	@%p10 bra 	$L__BB0_16;
	add.s32 	%r48, %r5, -1;
	setp.lt.u32 	%p11, %r48, 7;
	@%p11 bra 	$L__BB0_9;
	add.s32 	%r49, %r13, %r58;
	mul.wide.s32 	%rd8, %r49, 4;
	add.s64 	%rd9, %rd1, %rd8;
	ld.global.f32 	%f53, [%rd9];
	max.f32 	%f54, %f87, %f53;
	ld.global.f32 	%f55, [%rd9+4];
	max.f32 	%f56, %f54, %f55;
	ld.global.f32 	%f57, [%rd9+8];
	max.f32 	%f58, %f56, %f57;
	ld.global.f32 	%f59, [%rd9+12];
	max.f32 	%f60, %f58, %f59;
	ld.global.f32 	%f61, [%rd9+16];
	max.f32 	%f62, %f60, %f61;
	ld.global.f32 	%f63, [%rd9+20];
	max.f32 	%f64, %f62, %f63;
	ld.global.f32 	%f65, [%rd9+24];
	max.f32 	%f66, %f64, %f65;
	ld.global.f32 	%f67, [%rd9+28];
	max.f32 	%f87, %f66, %f67;
	add.s32 	%r58, %r58, 8;
$L__BB0_9:
	setp.eq.s32 	%p12, %r6, 0;
	@%p12 bra 	$L__BB0_16;
	setp.lt.u32 	%p13, %r7, 3;
	@%p13 bra 	$L__BB0_12;
	add.s32 	%r50, %r13, %r58;
	mul.wide.s32 	%rd10, %r50, 4;
	add.s64 	%rd11, %rd1, %rd10;
	ld.global.f32 	%f69, [%rd11];
	max.f32 	%f70, %f87, %f69;
	ld.global.f32 	%f71, [%rd11+4];
	max.f32 	%f72, %f70, %f71;
	ld.global.f32 	%f73, [%rd11+8];
	max.f32 	%f74, %f72, %f73;
	ld.global.f32 	%f75, [%rd11+12];
	max.f32 	%f87, %f74, %f75;
	add.s32 	%r58, %r58, 4;
$L__BB0_12:
	setp.eq.s32 	%p14, %r9, 0;
	@%p14 bra 	$L__BB0_16;
	setp.eq.s32 	%p15, %r9, 1;
	add.s32 	%r51, %r13, %r58;
	mul.wide.s32 	%rd12, %r51, 4;
	add.s64 	%rd3, %rd1, %rd12;
	ld.global.f32 	%f76, [%rd3];
	max.f32 	%f87, %f87, %f76;
	@%p15 bra 	$L__BB0_16;
	setp.eq.s32 	%p16, %r9, 2;
	ld.global.f32 	%f77, [%rd3+4];
	max.f32 	%f87, %f87, %f77;
	@%p16 bra 	$L__BB0_16;
	ld.global.f32 	%f78, [%rd3+8];
	max.f32 	%f87, %f87, %f78;
$L__BB0_16:
	add.s32 	%r54, %r54, 1;
	setp.ne.s32 	%p17, %r54, %r27;
	@%p17 bra 	$L__BB0_4;
$L__BB0_17:
	mad.lo.s32 	%r52, %r33, %r3, %r40;
	mad.lo.s32 	%r53, %r52, %r30, %r1;
	cvta.to.global.u64 	%rd13, %rd4;
	mul.wide.s32 	%rd14, %r53, 4;
	add.s64 	%rd15, %rd13, %rd14;
	st.global.f32 	[%rd15], %f87;
$L__BB0_18:
	ret;

}


// ===== COMPILED SASS (sm_100) =====

	.target	sm_100

	.elftype	@"ET_EXEC"


//--------------------- .note.nv.tkinfo           --------------------------
	.section	.note.nv.tkinfo,"",@"SHT_NOTE"
	.sectionflags	@"SHF_NOTE_NV_TKINFO"
	.tkinfo
        /*0018*/ 	.word	0x00000002
        /*0030*/ 	.string	""
        /*0030*/ 	.string	"ptxas"
        /*0030*/ 	.string	"Cuda compilation tools, release 13.0, V13.0.88"
        /*0030*/ 	.string	"Build cuda_13.0.r13.0/compiler.36424714_0"
        /*0030*/ 	.string	"-arch sm_100 -m 64 "



//--------------------- .note.nv.cuinfo           --------------------------
	.section	.note.nv.cuinfo,"",@"SHT_NOTE"
	.sectionflags	@"SHF_NOTE_NV_CUINFO"
        /*0018*/ 	.short	0x0002
        /*001a*/ 	.short	0x0064
        /*001c*/ 	.short	0x0082
	.zero		2


//--------------------- .nv.info                  --------------------------
	.section	.nv.info,"",@"SHT_CUDA_INFO"
	.align	4


	//----- nvinfo : EIATTR_REGCOUNT
	.align		4
        /*0000*/ 	.byte	0x04, 0x2f
        /*0002*/ 	.short	(.L_1 - .L_0)
	.align		4
.L_0:
        /*0004*/ 	.word	index@(_Z9maxpool3dPKfPfiiiiiiiii)
        /*0008*/ 	.word	0x0000001d


	//----- nvinfo : EIATTR_FRAME_SIZE
	.align		4
.L_1:
        /*000c*/ 	.byte	0x04, 0x11
        /*000e*/ 	.short	(.L_3 - .L_2)
	.align		4
.L_2:
        /*0010*/ 	.word	index@(_Z9maxpool3dPKfPfiiiiiiiii)
        /*0014*/ 	.word	0x00000000


	//----- nvinfo : EIATTR_MIN_STACK_SIZE
	.align		4
.L_3:
        /*0018*/ 	.byte	0x04, 0x12
        /*001a*/ 	.short	(.L_5 - .L_4)
	.align		4
.L_4:
        /*001c*/ 	.word	index@(_Z9maxpool3dPKfPfiiiiiiiii)
        /*0020*/ 	.word	0x00000000
.L_5:


//--------------------- .nv.compat                --------------------------
	.section	.nv.compat,"",@"SHT_CUDA_COMPAT_INFO"
	.align	4
        /*0000*/ 	.byte	0x02, 0x09, 0x00, 0x00, 0x02, 0x02, 0x01, 0x00, 0x02, 0x05, 0x05, 0x00, 0x03, 0x07, 0x01, 0x01
        /*0010*/ 	.byte	0x02, 0x03, 0x00, 0x00, 0x02, 0x06, 0x01, 0x00, 0x04, 0x0b, 0x08, 0x00, 0x09, 0x00, 0x00, 0x00
        /*0020*/ 	.byte	0x00, 0x00, 0x00, 0x00


//--------------------- .nv.info._Z9maxpool3dPKfPfiiiiiiiii --------------------------
	.section	.nv.info._Z9maxpool3dPKfPfiiiiiiiii,"",@"SHT_CUDA_INFO"
	.sectionflags	@""
	.align	4


	//----- nvinfo : EIATTR_CUDA_API_VERSION
	.align		4
        /*0000*/ 	.byte	0x04, 0x37
        /*0002*/ 	.short	(.L_7 - .L_6)
.L_6:
        /*0004*/ 	.word	0x00000082


	//----- nvinfo : EIATTR_KPARAM_INFO
	.align		4
.L_7:
        /*0008*/ 	.byte	0x04, 0x17
        /*000a*/ 	.short	(.L_9 - .L_8)
.L_8:
        /*000c*/ 	.word	0x00000000
        /*0010*/ 	.short	0x000a
        /*0012*/ 	.short	0x0030
        /*0014*/ 	.byte	0x00, 0xf0, 0x11, 0x00


	//----- nvinfo : EIATTR_KPARAM_INFO
	.align		4
.L_9:
        /*0018*/ 	.byte	0x04, 0x17
        /*001a*/ 	.short	(.L_11 - .L_10)
.L_10:
        /*001c*/ 	.word	0x00000000
        /*0020*/ 	.short	0x0009
        /*0022*/ 	.short	0x002c
        /*0024*/ 	.byte	0x00, 0xf0, 0x11, 0x00


	//----- nvinfo : EIATTR_KPARAM_INFO
	.align		4
.L_11:
        /*0028*/ 	.byte	0x04, 0x17
        /*002a*/ 	.short	(.L_13 - .L_12)
.L_12:
        /*002c*/ 	.word	0x00000000
        /*0030*/ 	.short	0x0008
        /*0032*/ 	.short	0x0028
        /*0034*/ 	.byte	0x00, 0xf0, 0x11, 0x00


	//----- nvinfo : EIATTR_KPARAM_INFO
	.align		4
.L_13:
        /*0038*/ 	.byte	0x04, 0x17
        /*003a*/ 	.short	(.L_15 - .L_14)
.L_14:
        /*003c*/ 	.word	0x00000000
        /*0040*/ 	.short	0x0007
        /*0042*/ 	.short	0x0024
        /*0044*/ 	.byte	0x00, 0xf0, 0x11, 0x00


	//----- nvinfo : EIATTR_KPARAM_INFO
	.align		4
.L_15:
        /*0048*/ 	.byte	0x04, 0x17
        /*004a*/ 	.short	(.L_17 - .L_16)
.L_16:
        /*004c*/ 	.word	0x00000000
        /*0050*/ 	.short	0x0006
        /*0052*/ 	.short	0x0020
        /*0054*/ 	.byte	0x00, 0xf0, 0x11, 0x00


	//----- nvinfo : EIATTR_KPARAM_INFO
	.align		4
.L_17:
        /*0058*/ 	.byte	0x04, 0x17
        /*005a*/ 	.short	(.L_19 - .L_18)
.L_18:
        /*005c*/ 	.word	0x00000000
        /*0060*/ 	.short	0x0005
        /*0062*/ 	.short	0x001c
        /*0064*/ 	.byte	0x00, 0xf0, 0x11, 0x00


	//----- nvinfo : EIATTR_KPARAM_INFO
	.align		4
.L_19:
        /*0068*/ 	.byte	0x04, 0x17
        /*006a*/ 	.short	(.L_21 - .L_20)
.L_20:
        /*006c*/ 	.word	0x00000000
        /*0070*/ 	.short	0x0004
        /*0072*/ 	.short	0x0018
        /*0074*/ 	.byte	0x00, 0xf0, 0x11, 0x00


	//----- nvinfo : EIATTR_KPARAM_INFO
	.align		4
.L_21:
        /*0078*/ 	.byte	0x04, 0x17
        /*007a*/ 	.short	(.L_23 - .L_22)
.L_22:
        /*007c*/ 	.word	0x00000000
        /*0080*/ 	.short	0x0003
        /*0082*/ 	.short	0x0014
        /*0084*/ 	.byte	0x00, 0xf0, 0x11, 0x00


	//----- nvinfo : EIATTR_KPARAM_INFO
	.align		4
.L_23:
        /*0088*/ 	.byte	0x04, 0x17
        /*008a*/ 	.short	(.L_25 - .L_24)
.L_24:
        /*008c*/ 	.word	0x00000000
        /*0090*/ 	.short	0x0002
        /*0092*/ 	.short	0x0010
        /*0094*/ 	.byte	0x00, 0xf0, 0x11, 0x00


	//----- nvinfo : EIATTR_KPARAM_INFO
	.align		4
.L_25:
        /*0098*/ 	.byte	0x04, 0x17
        /*009a*/ 	.short	(.L_27 - .L_26)
.L_26:
        /*009c*/ 	.word	0x00000000
        /*00a0*/ 	.short	0x0001
        /*00a2*/ 	.short	0x0008
        /*00a4*/ 	.byte	0x00, 0xf5, 0x21, 0x00


	//----- nvinfo : EIATTR_KPARAM_INFO
	.align		4
.L_27:
        /*00a8*/ 	.byte	0x04, 0x17
        /*00aa*/ 	.short	(.L_29 - .L_28)
.L_28:
        /*00ac*/ 	.word	0x00000000
        /*00b0*/ 	.short	0x0000
        /*00b2*/ 	.short	0x0000
        /*00b4*/ 	.byte	0x00, 0xf5, 0x21, 0x00


	//----- nvinfo : EIATTR_SPARSE_MMA_MASK
	.align		4
.L_29:
        /*00b8*/ 	.byte	0x03, 0x50
        /*00ba*/ 	.short	0x0000


	//----- nvinfo : EIATTR_MAXREG_COUNT
	.align		4
        /*00bc*/ 	.byte	0x03, 0x1b
        /*00be*/ 	.short	0x00ff


	//----- nvinfo : EIATTR_MERCURY_ISA_VERSION
	.align		4
        /*00c0*/ 	.byte	0x03, 0x5f
        /*00c2*/ 	.short	0x0101


	//----- nvinfo : EIATTR_VRC_CTA_INIT_COUNT
	.align		4
        /*00c4*/ 	.byte	0x02, 0x4a
	.zero		1
	.zero		1


	//----- nvinfo : EIATTR_EXIT_INSTR_OFFSETS
	.align		4
        /*00c8*/ 	.byte	0x04, 0x1c
        /*00ca*/ 	.short	(.L_31 - .L_30)


	//   ....[0]....
.L_30:
        /*00cc*/ 	.word	0x00000130


	//   ....[1]....
        /*00d0*/ 	.word	0x00000910


	//----- nvinfo : EIATTR_CBANK_PARAM_SIZE
	.align		4
.L_31:
        /*00d4*/ 	.byte	0x03, 0x19
        /*00d6*/ 	.short	0x0034


	//----- nvinfo : EIATTR_PARAM_CBANK
	.align		4
        /*00d8*/ 	.byte	0x04, 0x0a
        /*00da*/ 	.short	(.L_33 - .L_32)
	.align		4
.L_32:
        /*00dc*/ 	.word	index@(.nv.constant0._Z9maxpool3dPKfPfiiiiiiiii)
        /*00e0*/ 	.short	0x0380
        /*00e2*/ 	.short	0x0034


	//----- nvinfo : EIATTR_SW_WAR
	.align		4
.L_33:
        /*00e4*/ 	.byte	0x04, 0x36
        /*00e6*/ 	.short	(.L_35 - .L_34)
.L_34:
        /*00e8*/ 	.word	0x00000008
.L_35:


//--------------------- .nv.callgraph             --------------------------
	.section	.nv.callgraph,"",@"SHT_CUDA_CALLGRAPH"
	.align	4
	.sectionentsize	8
	.align		4
        /*0000*/ 	.word	0x00000000
	.align		4
        /*0004*/ 	.word	0xffffffff
	.align		4
        /*0008*/ 	.word	0x00000000
	.align		4
        /*000c*/ 	.word	0xfffffffe
	.align		4
        /*0010*/ 	.word	0x00000000
	.align		4
        /*0014*/ 	.word	0xfffffffd
	.align		4
        /*0018*/ 	.word	0x00000000
	.align		4
        /*001c*/ 	.word	0xfffffffc


//--------------------- .text._Z9maxpool3dPKfPfiiiiiiiii --------------------------
	.section	.text._Z9maxpool3dPKfPfiiiiiiiii,"ax",@progbits
	.align	128
        .global         _Z9maxpool3dPKfPfiiiiiiiii
        .type           _Z9maxpool3dPKfPfiiiiiiiii,@function
        .size           _Z9maxpool3dPKfPfiiiiiiiii,(.L_x_8 - _Z9maxpool3dPKfPfiiiiiiiii)
        .other          _Z9maxpool3dPKfPfiiiiiiiii,@"STO_CUDA_ENTRY STV_DEFAULT"
_Z9maxpool3dPKfPfiiiiiiiii:
.text._Z9maxpool3dPKfPfiiiiiiiii:
[----:B------:R-:W-:Y:S01]  /*0000*/  LDC R1, c[0x0][0x37c] ;  /* 0x0000df00ff017b82 */ /* 0x000fe20000000800 */
[----:B------:R-:W0:Y:S07]  /*0010*/  S2R R5, SR_TID.Y ;  /* 0x0000000000057919 */ /* 0x000e2e0000002200 */
[----:B------:R-:W1:Y:S01]  /*0020*/  LDC R4, c[0x0][0x360] ;  /* 0x0000d800ff047b82 */ /* 0x000e620000000800 */
[----:B------:R-:W2:Y:S01]  /*0030*/  LDCU UR7, c[0x0][0x3b0] ;  /* 0x00007600ff0777ac */ /* 0x000ea20008000800 */
[----:B------:R-:W1:Y:S01]  /*0040*/  S2R R3, SR_TID.X ;  /* 0x0000000000037919 */ /* 0x000e620000002100 */
[----:B------:R-:W3:Y:S01]  /*0050*/  LDCU UR8, c[0x0][0x3ac] ;  /* 0x00007580ff0877ac */ /* 0x000ee20008000800 */
[----:B------:R-:W4:Y:S04]  /*0060*/  S2R R7, SR_TID.Z ;  /* 0x0000000000077919 */ /* 0x000f280000002300 */
[----:B------:R-:W0:Y:S01]  /*0070*/  S2UR UR5, SR_CTAID.Y ;  /* 0x00000000000579c3 */ /* 0x000e220000002600 */
[----:B------:R-:W5:Y:S07]  /*0080*/  LDCU UR9, c[0x0][0x3a0] ;  /* 0x00007400ff0977ac */ /* 0x000f6e0008000800 */
[----:B------:R-:W0:Y:S08]  /*0090*/  LDC R0, c[0x0][0x364] ;  /* 0x0000d900ff007b82 */ /* 0x000e300000000800 */
[----:B------:R-:W1:Y:S08]  /*00a0*/  S2UR UR4, SR_CTAID.X ;  /* 0x00000000000479c3 */ /* 0x000e700000002500 */
[----:B------:R-:W4:Y:S08]  /*00b0*/  S2UR UR6, SR_CTAID.Z ;  /* 0x00000000000679c3 */ /* 0x000f300000002700 */
[----:B------:R-:W4:Y:S01]  /*00c0*/  LDC R2, c[0x0][0x368] ;  /* 0x0000da00ff027b82 */ /* 0x000f220000000800 */
[----:B0-----:R-:W-:-:S05]  /*00d0*/  IMAD R0, R0, UR5, R5 ;  /* 0x0000000500007c24 */ /* 0x001fca000f8e0205 */
[----:B--2---:R-:W-:Y:S01]  /*00e0*/  ISETP.GE.AND P0, PT, R0, UR7, PT ;  /* 0x0000000700007c0c */ /* 0x004fe2000bf06270 */
[----:B-1----:R-:W-:-:S05]  /*00f0*/  IMAD R4, R4, UR4, R3 ;  /* 0x0000000404047c24 */ /* 0x002fca000f8e0203 */
[----:B---3--:R-:W-:Y:S01]  /*0100*/  ISETP.GE.OR P0, PT, R4, UR8, P0 ;  /* 0x0000000804007c0c */ /* 0x008fe20008706670 */
[----:B----4-:R-:W-:-:S05]  /*0110*/  IMAD R5, R2, UR6, R7 ;  /* 0x0000000602057c24 */ /* 0x010fca000f8e0207 */
[----:B-----5:R-:W-:-:S13]  /*0120*/  ISETP.GE.OR P0, PT, R5, UR9, P0 ;  /* 0x0000000905007c0c */ /* 0x020fda0008706670 */
[----:B------:R-:W-:Y:S05]  /*0130*/  @P0 EXIT ;  /* 0x000000000000094d */ /* 0x000fea0003800000 */
[----:B------:R-:W0:Y:S01]  /*0140*/  LDCU UR4, c[0x0][0x39c] ;  /* 0x00007380ff0477ac */ /* 0x000e220008000800 */
[----:B------:R-:W-:Y:S01]  /*0150*/  IMAD.MOV.U32 R12, RZ, RZ, RZ ;  /* 0x000000ffff0c7224 */ /* 0x000fe200078e00ff */
[----:B------:R-:W1:Y:S01]  /*0160*/  LDCU.64 UR8, c[0x0][0x358] ;  /* 0x00006b00ff0877ac */ /* 0x000e620008000a00 */
[----:B0-----:R-:W-:-:S09]  /*0170*/  UISETP.GE.AND UP0, UPT, UR4, 0x1, UPT ;  /* 0x000000010400788c */ /* 0x001fd2000bf06270 */
[----:B-1----:R-:W-:Y:S05]  /*0180*/  BRA.U !UP0, `(.L_x_0) ;  /* 0x0000000508c47547 */ /* 0x002fea000b800000 */
[----:B------:R-:W0:Y:S01]  /*0190*/  LDC R9, c[0x0][0x398] ;  /* 0x0000e600ff097b82 */ /* 0x000e220000000800 */
[----:B------:R-:W1:Y:S01]  /*01a0*/  LDCU UR4, c[0x0][0x394] ;  /* 0x00007280ff0477ac */ /* 0x000e620008000800 */
[----:B------:R-:W2:Y:S01]  /*01b0*/  LDCU UR5, c[0x0][0x3a8] ;  /* 0x00007500ff0577ac */ /* 0x000ea20008000800 */
[----:B-1----:R-:W-:-:S04]  /*01c0*/  IMAD R2, R0, UR4, RZ ;  /* 0x0000000400027c24 */ /* 0x002fc8000f8e02ff */
[----:B--2---:R-:W-:Y:S01]  /*01d0*/  IMAD R7, R5, UR5, R2 ;  /* 0x0000000505077c24 */ /* 0x004fe2000f8e0202 */
[----:B0-----:R-:W-:-:S13]  /*01e0*/  ISETP.GE.AND P0, PT, R9, 0x1, PT ;  /* 0x000000010900780c */ /* 0x001fda0003f06270 */
[----:B------:R-:W-:Y:S05]  /*01f0*/  @!P0 BRA `(.L_x_0) ;  /* 0x0000000400a88947 */ /* 0x000fea0003800000 */
[----:B------:R-:W0:Y:S01]  /*0200*/  LDCU.64 UR6, c[0x0][0x380] ;  /* 0x00007000ff0677ac */ /* 0x000e220008000a00 */
[C---:B------:R-:W-:Y:S01]  /*0210*/  LOP3.LUT R22, R9.reuse, 0x7, RZ, 0xc0, !PT ;  /* 0x0000000709167812 */ /* 0x040fe200078ec0ff */
[----:B------:R-:W-:Y:S01]  /*0220*/  IMAD.MOV.U32 R12, RZ, RZ, RZ ;  /* 0x000000ffff0c7224 */ /* 0x000fe200078e00ff */
[C---:B------:R-:W-:Y:S01]  /*0230*/  LOP3.LUT R8, R9.reuse, 0x7ffffff0, RZ, 0xc0, !PT ;  /* 0x7ffffff009087812 */ /* 0x040fe200078ec0ff */
[----:B------:R-:W1:Y:S01]  /*0240*/  LDCU UR4, c[0x0][0x390] ;  /* 0x00007200ff0477ac */ /* 0x000e620008000800 */
[C---:B------:R-:W-:Y:S01]  /*0250*/  LOP3.LUT R23, R9.reuse, 0xf, RZ, 0xc0, !PT ;  /* 0x0000000f09177812 */ /* 0x040fe200078ec0ff */
[----:B------:R-:W-:Y:S01]  /*0260*/  VIADD R2, R22, 0xffffffff ;  /* 0xffffffff16027836 */ /* 0x000fe20000000000 */
[----:B------:R-:W-:Y:S01]  /*0270*/  LOP3.LUT R9, R9, 0x3, RZ, 0xc0, !PT ;  /* 0x0000000309097812 */ /* 0x000fe200078ec0ff */
[----:B------:R-:W-:-:S03]  /*0280*/  IMAD.MOV R11, RZ, RZ, -R8 ;  /* 0x000000ffff0b7224 */ /* 0x000fc600078e0a08 */
[----:B------:R-:W-:Y:S01]  /*0290*/  ISETP.GE.U32.AND P0, PT, R2, 0x3, PT ;  /* 0x000000030200780c */ /* 0x000fe20003f06070 */
[----:B0-----:R-:W-:Y:S01]  /*02a0*/  UIADD3 UR5, UP0, UPT, UR6, 0x20, URZ ;  /* 0x0000002006057890 */ /* 0x001fe2000ff1e0ff */
[----:B-1----:R-:W-:-:S03]  /*02b0*/  IMAD R10, R4, UR4, RZ ;  /* 0x00000004040a7c24 */ /* 0x002fc6000f8e02ff */
[----:B------:R-:W-:Y:S01]  /*02c0*/  UIADD3.X UR6, UPT, UPT, URZ, UR7, URZ, UP0, !UPT ;  /* 0x00000007ff067290 */ /* 0x000fe200087fe4ff */
[----:B------:R-:W-:-:S11]  /*02d0*/  UMOV UR4, URZ ;  /* 0x000000ff00047c82 */ /* 0x000fd60008000000 */
.L_x_6:
[----:B------:R-:W0:Y:S01]  /*02e0*/  LDCU.64 UR10, c[0x0][0x398] ;  /* 0x00007300ff0a77ac */ /* 0x000e220008000a00 */
[----:B------:R-:W-:Y:S02]  /*02f0*/  VIADD R3, R7, UR4 ;  /* 0x0000000407037c36 */ /* 0x000fe40008000000 */
[----:B------:R-:W-:Y:S01]  /*0300*/  IMAD.MOV.U32 R13, RZ, RZ, RZ ;  /* 0x000000ffff0d7224 */ /* 0x000fe200078e00ff */
[----:B------:R-:W1:Y:S01]  /*0310*/  LDCU UR7, c[0x0][0x3a4] ;  /* 0x00007480ff0777ac */ /* 0x000e620008000800 */
[----:B------:R-:W-:Y:S02]  /*0320*/  UIADD3 UR4, UPT, UPT, UR4, 0x1, URZ ;  /* 0x0000000104047890 */ /* 0x000fe4000fffe0ff */
[----:B0-----:R-:W-:Y:S02]  /*0330*/  UISETP.GE.U32.AND UP0, UPT, UR10, 0x10, UPT ;  /* 0x000000100a00788c */ /* 0x001fe4000bf06070 */
[----:B------:R-:W-:Y:S01]  /*0340*/  UISETP.NE.AND UP1, UPT, UR4, UR11, UPT ;  /* 0x0000000b0400728c */ /* 0x000fe2000bf25270 */
[----:B-1----:R-:W-:-:S06]  /*0350*/  IMAD R6, R3, UR7, R10 ;  /* 0x0000000703067c24 */ /* 0x002fcc000f8e020a */
[----:B------:R-:W-:Y:S05]  /*0360*/  BRA.U !UP0, `(.L_x_1) ;  /* 0x0000000108887547 */ /* 0x000fea000b800000 */
[----:B------:R-:W-:Y:S02]  /*0370*/  IMAD.MOV.U32 R13, RZ, RZ, R6 ;  /* 0x000000ffff0d7224 */ /* 0x000fe400078e0006 */
[----:B------:R-:W-:-:S07]  /*0380*/  IMAD.MOV.U32 R14, RZ, RZ, R11 ;  /* 0x000000ffff0e7224 */ /* 0x000fce00078e000b */
.L_x_2:
[----:B------:R-:W-:Y:S02]  /*0390*/  IMAD.U32 R2, RZ, RZ, UR5 ;  /* 0x00000005ff027e24 */ /* 0x000fe4000f8e00ff */
[----:B------:R-:W-:Y:S02]  /*03a0*/  IMAD.U32 R3, RZ, RZ, UR6 ;  /* 0x00000006ff037e24 */ /* 0x000fe4000f8e00ff */
[----:B------:R-:W-:-:S05]  /*03b0*/  IMAD.WIDE R2, R13, 0x4, R2 ;  /* 0x000000040d027825 */ /* 0x000fca00078e0202 */
[----:B------:R-:W2:Y:S04]  /*03c0*/  LDG.E R19, desc[UR8][R2.64+-0x20] ;  /* 0xffffe00802137981 */ /* 0x000ea8000c1e1900 */
[----:B------:R-:W2:Y:S04]  /*03d0*/  LDG.E R20, desc[UR8][R2.64+-0x1c] ;  /* 0xffffe40802147981 */ /* 0x000ea8000c1e1900 */
[----:B------:R-:W3:Y:S04]  /*03e0*/  LDG.E R21, desc[UR8][R2.64+-0x18] ;  /* 0xffffe80802157981 */ /* 0x000ee8000c1e1900 */
[----:B------:R-:W3:Y:S04]  /*03f0*/  LDG.E R24, desc[UR8][R2.64+-0x14] ;  /* 0xffffec0802187981 */ /* 0x000ee8000c1e1900 */
[----:B------:R-:W4:Y:S04]  /*0400*/  LDG.E R18, desc[UR8][R2.64+-0x10] ;  /* 0xfffff00802127981 */ /* 0x000f28000c1e1900 */
[----:B------:R-:W4:Y:S04]  /*0410*/  LDG.E R17, desc[UR8][R2.64+-0xc] ;  /* 0xfffff40802117981 */ /* 0x000f28000c1e1900 */
[----:B------:R-:W5:Y:S04]  /*0420*/  LDG.E R15, desc[UR8][R2.64+-0x8] ;  /* 0xfffff808020f7981 */ /* 0x000f68000c1e1900 */
[----:B------:R-:W5:Y:S04]  /*0430*/  LDG.E R16, desc[UR8][R2.64+-0x4] ;  /* 0xfffffc0802107981 */ /* 0x000f68000c1e1900 */
[----:B------:R-:W5:Y:S04]  /*0440*/  LDG.E R25, desc[UR8][R2.64+0x10] ;  /* 0x0000100802197981 */ /* 0x000f68000c1e1900 */
[----:B------:R-:W5:Y:S01]  /*0450*/  LDG.E R26, desc[UR8][R2.64+0x1c] ;  /* 0x00001c08021a7981 */ /* 0x000f62000c1e1900 */
[----:B--2---:R-:W-:-:S03]  /*0460*/  FMNMX3 R20, R12, R19, R20, !PT ;  /* 0x000000130c147276 */ /* 0x004fc60007800014 */
[----:B------:R-:W2:Y:S04]  /*0470*/  LDG.E R12, desc[UR8][R2.64] ;  /* 0x00000008020c7981 */ /* 0x000ea8000c1e1900 */
[----:B------:R-:W2:Y:S01]  /*0480*/  LDG.E R19, desc[UR8][R2.64+0x4] ;  /* 0x0000040802137981 */ /* 0x000ea2000c1e1900 */
[----:B---3--:R-:W-:-:S03]  /*0490*/  FMNMX3 R24, R20, R21, R24, !PT ;  /* 0x0000001514187276 */ /* 0x008fc60007800018 */
[----:B------:R-:W3:Y:S04]  /*04a0*/  LDG.E R21, desc[UR8][R2.64+0x8] ;  /* 0x0000080802157981 */ /* 0x000ee8000c1e1900 */
[----:B------:R-:W3:Y:S01]  /*04b0*/  LDG.E R20, desc[UR8][R2.64+0xc] ;  /* 0x00000c0802147981 */ /* 0x000ee2000c1e1900 */
[----:B----4-:R-:W-:-:S03]  /*04c0*/  FMNMX3 R18, R24, R18, R17, !PT ;  /* 0x0000001218127276 */ /* 0x010fc60007800011 */
[----:B------:R-:W4:Y:S04]  /*04d0*/  LDG.E R24, desc[UR8][R2.64+0x14] ;  /* 0x0000140802187981 */ /* 0x000f28000c1e1900 */
[----:B------:R-:W4:Y:S01]  /*04e0*/  LDG.E R17, desc[UR8][R2.64+0x18] ;  /* 0x0000180802117981 */ /* 0x000f22000c1e1900 */
[----:B------:R-:W-:Y:S01]  /*04f0*/  VIADD R14, R14, 0x10 ;  /* 0x000000100e0e7836 */ /* 0x000fe20000000000 */
[----:B-----5:R-:W-:-:S04]  /*0500*/  FMNMX3 R15, R18, R15, R16, !PT ;  /* 0x0000000f120f7276 */ /* 0x020fc80007800010 */
[----:B------:R-:W-:Y:S01]  /*0510*/  ISETP.NE.AND P1, PT, R14, RZ, PT ;  /* 0x000000ff0e00720c */ /* 0x000fe20003f25270 */
[----:B------:R-:W-:Y:S01]  /*0520*/  VIADD R13, R13, 0x10 ;  /* 0x000000100d0d7836 */ /* 0x000fe20000000000 */
[----:B--2---:R-:W-:-:S04]  /*0530*/  FMNMX3 R12, R15, R12, R19, !PT ;  /* 0x0000000c0f0c7276 */ /* 0x004fc80007800013 */
[----:B---3--:R-:W-:-:S04]  /*0540*/  FMNMX3 R12, R12, R21, R20, !PT ;  /* 0x000000150c0c7276 */ /* 0x008fc80007800014 */
[----:B----4-:R-:W-:-:S04]  /*0550*/  FMNMX3 R12, R12, R25, R24, !PT ;  /* 0x000000190c0c7276 */ /* 0x010fc80007800018 */
[----:B------:R-:W-:Y:S01]  /*0560*/  FMNMX3 R12, R12, R17, R26, !PT ;  /* 0x000000110c0c7276 */ /* 0x000fe2000780001a */
[----:B------:R-:W-:Y:S06]  /*0570*/  @P1 BRA `(.L_x_2) ;  /* 0xfffffffc00841947 */ /* 0x000fec000383ffff */
[----:B------:R-:W-:-:S07]  /*0580*/  IMAD.MOV.U32 R13, RZ, RZ, R8 ;  /* 0x000000ffff0d7224 */ /* 0x000fce00078e0008 */
.L_x_1:
[----:B------:R-:W-:-:S13]  /*0590*/  ISETP.NE.AND P1, PT, R23, RZ, PT ;  /* 0x000000ff1700720c */ /* 0x000fda0003f25270 */
[----:B------:R-:W-:Y:S05]  /*05a0*/  @!P1 BRA `(.L_x_3) ;  /* 0x0000000000b89947 */ /* 0x000fea0003800000 */
[----:B------:R-:W-:Y:S01]  /*05b0*/  VIADD R2, R23, 0xffffffff ;  /* 0xffffffff17027836 */ /* 0x000fe20000000000 */
[----:B------:R-:W-:-:S04]  /*05c0*/  ISETP.NE.AND P2, PT, R22, RZ, PT ;  /* 0x000000ff1600720c */ /* 0x000fc80003f45270 */
[----:B------:R-:W-:-:S13]  /*05d0*/  ISETP.GE.U32.AND P1, PT, R2, 0x7, PT ;  /* 0x000000070200780c */ /* 0x000fda0003f26070 */
[----:B------:R-:W-:Y:S05]  /*05e0*/  @!P1 BRA `(.L_x_4) ;  /* 0x0000000000409947 */ /* 0x000fea0003800000 */
[----:B------:R-:W0:Y:S01]  /*05f0*/  LDC.64 R2, c[0x0][0x380] ;  /* 0x0000e000ff027b82 */ /* 0x000e220000000a00 */
[----:B------:R-:W-:-:S04]  /*0600*/  IMAD.IADD R15, R6, 0x1, R13 ;  /* 0x00000001060f7824 */ /* 0x000fc800078e020d */
[----:B0-----:R-:W-:-:S05]  /*0610*/  IMAD.WIDE R2, R15, 0x4, R2 ;  /* 0x000000040f027825 */ /* 0x001fca00078e0202 */
[----:B------:R-:W2:Y:S04]  /*0620*/  LDG.E R15, desc[UR8][R2.64] ;  /* 0x00000008020f7981 */ /* 0x000ea8000c1e1900 */
[----:B------:R-:W2:Y:S04]  /*0630*/  LDG.E R14, desc[UR8][R2.64+0x4] ;  /* 0x00000408020e7981 */ /* 0x000ea8000c1e1900 */
[----:B------:R-:W3:Y:S04]  /*0640*/  LDG.E R17, desc[UR8][R2.64+0x8] ;  /* 0x0000080802117981 */ /* 0x000ee8000c1e1900 */
[----:B------:R-:W3:Y:S04]  /*0650*/  LDG.E R16, desc[UR8][R2.64+0xc] ;  /* 0x00000c0802107981 */ /* 0x000ee8000c1e1900 */
[----:B------:R-:W4:Y:S04]  /*0660*/  LDG.E R19, desc[UR8][R2.64+0x10] ;  /* 0x0000100802137981 */ /* 0x000f28000c1e1900 */
[----:B------:R-:W4:Y:S04]  /*0670*/  LDG.E R18, desc[UR8][R2.64+0x14] ;  /* 0x0000140802127981 */ /* 0x000f28000c1e1900 */
[----:B------:R-:W5:Y:S04]  /*0680*/  LDG.E R21, desc[UR8][R2.64+0x18] ;  /* 0x0000180802157981 */ /* 0x000f68000c1e1900 */
[----:B------:R-:W5:Y:S01]  /*0690*/  LDG.E R20, desc[UR8][R2.64+0x1c] ;  /* 0x00001c0802147981 */ /* 0x000f62000c1e1900 */
[----:B------:R-:W-:Y:S01]  /*06a0*/  VIADD R13, R13, 0x8 ;  /* 0x000000080d0d7836 */ /* 0x000fe20000000000 */
[----:B--2---:R-:W-:-:S04]  /*06b0*/  FMNMX3 R14, R12, R15, R14, !PT ;  /* 0x0000000f0c0e7276 */ /* 0x004fc8000780000e */
[----:B---3--:R-:W-:-:S04]  /*06c0*/  FMNMX3 R14, R14, R17, R16, !PT ;  /* 0x000000110e0e7276 */ /* 0x008fc80007800010 */
[----:B----4-:R-:W-:-:S04]  /*06d0*/  FMNMX3 R14, R14, R19, R18, !PT ;  /* 0x000000130e0e7276 */ /* 0x010fc80007800012 */
[----:B-----5:R-:W-:-:S07]  /*06e0*/  FMNMX3 R12, R14, R21, R20, !PT ;  /* 0x000000150e0c7276 */ /* 0x020fce0007800014 */
.L_x_4:
[----:B------:R-:W-:Y:S05]  /*06f0*/  @!P2 BRA `(.L_x_3) ;  /* 0x000000000064a947 */ /* 0x000fea0003800000 */
[----:B------:R-:W-:Y:S01]  /*0700*/  ISETP.NE.AND P1, PT, R9, RZ, PT ;  /* 0x000000ff0900720c */ /* 0x000fe20003f25270 */
[----:B------:R-:W-:-:S12]  /*0710*/  @!P0 BRA `(.L_x_5) ;  /* 0x0000000000288947 */ /* 0x000fd80003800000 */
[----:B------:R-:W0:Y:S01]  /*0720*/  LDC.64 R2, c[0x0][0x380] ;  /* 0x0000e000ff027b82 */ /* 0x000e220000000a00 */
[----:B------:R-:W-:-:S04]  /*0730*/  IMAD.IADD R15, R6, 0x1, R13 ;  /* 0x00000001060f7824 */ /* 0x000fc800078e020d */
[----:B0-----:R-:W-:-:S05]  /*0740*/  IMAD.WIDE R2, R15, 0x4, R2 ;  /* 0x000000040f027825 */ /* 0x001fca00078e0202 */
[----:B------:R-:W2:Y:S04]  /*0750*/  LDG.E R15, desc[UR8][R2.64] ;  /* 0x00000008020f7981 */ /* 0x000ea8000c1e1900 */
[----:B------:R-:W2:Y:S04]  /*0760*/  LDG.E R14, desc[UR8][R2.64+0x4] ;  /* 0x00000408020e7981 */ /* 0x000ea8000c1e1900 */
[----:B------:R-:W3:Y:S04]  /*0770*/  LDG.E R17, desc[UR8][R2.64+0x8] ;  /* 0x0000080802117981 */ /* 0x000ee8000c1e1900 */
[----:B------:R-:W3:Y:S01]  /*0780*/  LDG.E R16, desc[UR8][R2.64+0xc] ;  /* 0x00000c0802107981 */ /* 0x000ee2000c1e1900 */
[----:B------:R-:W-:Y:S01]  /*0790*/  VIADD R13, R13, 0x4 ;  /* 0x000000040d0d7836 */ /* 0x000fe20000000000 */
[----:B--2---:R-:W-:-:S04]  /*07a0*/  FMNMX3 R12, R12, R15, R14, !PT ;  /* 0x0000000f0c0c7276 */ /* 0x004fc8000780000e */
[----:B---3--:R-:W-:-:S07]  /*07b0*/  FMNMX3 R12, R12, R17, R16, !PT ;  /* 0x000000110c0c7276 */ /* 0x008fce0007800010 */
.L_x_5:
[----:B------:R-:W-:Y:S05]  /*07c0*/  @!P1 BRA `(.L_x_3) ;  /* 0x0000000000309947 */ /* 0x000fea0003800000 */
[----:B------:R-:W0:Y:S01]  /*07d0*/  LDC.64 R2, c[0x0][0x380] ;  /* 0x0000e000ff027b82 */ /* 0x000e220000000a00 */
[----:B------:R-:W-:-:S04]  /*07e0*/  IMAD.IADD R13, R6, 0x1, R13 ;  /* 0x00000001060d7824 */ /* 0x000fc800078e020d */
[----:B0-----:R-:W-:-:S05]  /*07f0*/  IMAD.WIDE R2, R13, 0x4, R2 ;  /* 0x000000040d027825 */ /* 0x001fca00078e0202 */
[----:B------:R-:W2:Y:S01]  /*0800*/  LDG.E R13, desc[UR8][R2.64] ;  /* 0x00000008020d7981 */ /* 0x000ea2000c1e1900 */
[----:B------:R-:W-:Y:S02]  /*0810*/  ISETP.NE.AND P1, PT, R9, 0x1, PT ;  /* 0x000000010900780c */ /* 0x000fe40003f25270 */
[----:B--2---:R-:W-:-:S11]  /*0820*/  FMNMX R12, R12, R13, !PT ;  /* 0x0000000d0c0c7209 */ /* 0x004fd60007800000 */
[----:B------:R-:W-:Y:S05]  /*0830*/  @!P1 BRA `(.L_x_3) ;  /* 0x0000000000149947 */ /* 0x000fea0003800000 */
[----:B------:R-:W-:Y:S01]  /*0840*/  ISETP.NE.AND P1, PT, R9, 0x2, PT ;  /* 0x000000020900780c */ /* 0x000fe20003f25270 */
[----:B------:R-:W2:-:S12]  /*0850*/  LDG.E R13, desc[UR8][R2.64+0x4] ;  /* 0x00000408020d7981 */ /* 0x000e98000c1e1900 */
[----:B------:R-:W3:Y:S01]  /*0860*/  @P1 LDG.E R15, desc[UR8][R2.64+0x8] ;  /* 0x00000808020f1981 */ /* 0x000ee2000c1e1900 */
[----:B--2---:R-:W-:-:S04]  /*0870*/  FMNMX R12, R12, R13, !PT ;  /* 0x0000000d0c0c7209 */ /* 0x004fc80007800000 */
[----:B---3--:R-:W-:-:S07]  /*0880*/  @P1 FMNMX R12, R12, R15, !PT ;  /* 0x0000000f0c0c1209 */ /* 0x008fce0007800000 */
.L_x_3:
[----:B------:R-:W-:Y:S05]  /*0890*/  BRA.U UP1, `(.L_x_6) ;  /* 0xfffffff901907547 */ /* 0x000fea000b83ffff */
.L_x_0:
[----:B------:R-:W0:Y:S01]  /*08a0*/  LDCU UR4, c[0x0][0x3b0] ;  /* 0x00007600ff0477ac */ /* 0x000e220008000800 */
[----:B------:R-:W1:Y:S01]  /*08b0*/  LDC.64 R2, c[0x0][0x388] ;  /* 0x0000e200ff027b82 */ /* 0x000e620000000a00 */
[----:B------:R-:W2:Y:S01]  /*08c0*/  LDCU UR5, c[0x0][0x3ac] ;  /* 0x00007580ff0577ac */ /* 0x000ea20008000800 */
[----:B0-----:R-:W-:-:S04]  /*08d0*/  IMAD R5, R5, UR4, R0 ;  /* 0x0000000405057c24 */ /* 0x001fc8000f8e0200 */
[----:B--2---:R-:W-:-:S04]  /*08e0*/  IMAD R5, R5, UR5, R4 ;  /* 0x0000000505057c24 */ /* 0x004fc8000f8e0204 */
[----:B-1----:R-:W-:-:S05]  /*08f0*/  IMAD.WIDE R2, R5, 0x4, R2 ;  /* 0x0000000405027825 */ /* 0x002fca00078e0202 */
[----:B------:R-:W-:Y:S01]  /*0900*/  STG.E desc[UR8][R2.64], R12 ;  /* 0x0000000c02007986 */ /* 0x000fe2000c101908 */
[----:B------:R-:W-:Y:S05]  /*0910*/  EXIT ;  /* 0x000000000000794d */ /* 0x000fea0003800000 */
.L_x_7:
[----:B------:R-:W-:-:S00]  /*0920*/  BRA `(.L_x_7) ;  /* 0xfffffffc00fc7947 */ /* 0x000fc0000383ffff */
[----:B------:R-:W-:-:S00]  /*0930*/  NOP ;  /* 0x0000000000007918 */ /* 0x000fc00000000000 */
        /* <DEDUP_REMOVED lines=12> */
.L_x_8:


//--------------------- .nv.shared.reserved.0     --------------------------
	.section	.nv.shared.reserved.0,"aw",@nobits
	.weak		__nv_reservedSMEM_offset_0_alias
	.size		__nv_reservedSMEM_offset_0_alias, 0, 64
	.other		__nv_reservedSMEM_offset_0_alias,@"STO_CUDA_RESERVED_SHARED STV_DEFAULT"
__nv_reservedSMEM_offset_0_alias:
	.zero		0
	.zero		64


//--------------------- .nv.constant0._Z9maxpool3dPKfPfiiiiiiiii --------------------------
	.section	.nv.constant0._Z9maxpool3dPKfPfiiiiiiiii,"a",@progbits
	.sectionflags	@""
	.align	4
.nv.constant0._Z9maxpool3dPKfPfiiiiiiiii:
	.zero		948


//--------------------- SYMBOLS --------------------------

	.type		.nv.reservedSmem.offset0,@object
	.size		.nv.reservedSmem.offset0,0x4
